//
// Generated by NVIDIA NVVM Compiler
//
// Compiler Build ID: CL-36424714
// Cuda compilation tools, release 13.0, V13.0.88
// Based on NVVM 20.0.0
//

.version 9.0
.target sm_100
.address_size 64

	// .globl	_Z10basic_gemmPfS_S_iii

.visible .entry _Z10basic_gemmPfS_S_iii(
	.param .u64 .ptr .align 1 _Z10basic_gemmPfS_S_iii_param_0,
	.param .u64 .ptr .align 1 _Z10basic_gemmPfS_S_iii_param_1,
	.param .u64 .ptr .align 1 _Z10basic_gemmPfS_S_iii_param_2,
	.param .u32 _Z10basic_gemmPfS_S_iii_param_3,
	.param .u32 _Z10basic_gemmPfS_S_iii_param_4,
	.param .u32 _Z10basic_gemmPfS_S_iii_param_5
)
{
	.reg .pred 	%p<13>;
	.reg .b32 	%r<46>;
	.reg .b32 	%f<68>;
	.reg .b64 	%rd<40>;

	ld.param.u64 	%rd5, [_Z10basic_gemmPfS_S_iii_param_0];
	ld.param.u64 	%rd6, [_Z10basic_gemmPfS_S_iii_param_1];
	ld.param.u64 	%rd4, [_Z10basic_gemmPfS_S_iii_param_2];
	ld.param.u32 	%r22, [_Z10basic_gemmPfS_S_iii_param_3];
	ld.param.u32 	%r23, [_Z10basic_gemmPfS_S_iii_param_4];
	ld.param.u32 	%r21, [_Z10basic_gemmPfS_S_iii_param_5];
	cvta.to.global.u64 	%rd1, %rd6;
	cvta.to.global.u64 	%rd2, %rd5;
	mov.u32 	%r24, %ctaid.x;
	mov.u32 	%r25, %ntid.x;
	mov.u32 	%r26, %tid.x;
	mad.lo.s32 	%r1, %r24, %r25, %r26;
	mov.u32 	%r27, %ctaid.y;
	mov.u32 	%r28, %ntid.y;
	mov.u32 	%r29, %tid.y;
	mad.lo.s32 	%r30, %r27, %r28, %r29;
	setp.ge.s32 	%p1, %r1, %r22;
	setp.ge.s32 	%p2, %r30, %r23;
	or.pred  	%p3, %p1, %p2;
	@%p3 bra 	$L__BB0_14;
	setp.lt.s32 	%p4, %r21, 1;
	mov.f32 	%f67, 0f00000000;
	@%p4 bra 	$L__BB0_13;
	mul.lo.s32 	%r3, %r21, %r1;
	and.b32  	%r4, %r21, 7;
	setp.lt.u32 	%p5, %r21, 8;
	mov.f32 	%f67, 0f00000000;
	mov.b32 	%r44, 0;
	@%p5 bra 	$L__BB0_5;
	and.b32  	%r44, %r21, 2147483640;
	neg.s32 	%r42, %r44;
	shl.b32 	%r7, %r23, 3;
	add.s64 	%rd3, %rd2, 16;
	mov.f32 	%f67, 0f00000000;
	mul.wide.s32 	%rd11, %r23, 4;
	mov.u32 	%r40, %r3;
	mov.u32 	%r41, %r30;
$L__BB0_4:
	.pragma "nounroll";
	mul.wide.s32 	%rd7, %r40, 4;
	add.s64 	%rd8, %rd3, %rd7;
	ld.global.f32 	%f17, [%rd8+-16];
	mul.wide.s32 	%rd9, %r41, 4;
	add.s64 	%rd10, %rd1, %rd9;
	ld.global.f32 	%f18, [%rd10];
	fma.rn.f32 	%f19, %f17, %f18, %f67;
	ld.global.f32 	%f20, [%rd8+-12];
	add.s64 	%rd12, %rd10, %rd11;
	ld.global.f32 	%f21, [%rd12];
	fma.rn.f32 	%f22, %f20, %f21, %f19;
	ld.global.f32 	%f23, [%rd8+-8];
	add.s64 	%rd13, %rd12, %rd11;
	ld.global.f32 	%f24, [%rd13];
	fma.rn.f32 	%f25, %f23, %f24, %f22;
	ld.global.f32 	%f26, [%rd8+-4];
	add.s64 	%rd14, %rd13, %rd11;
	ld.global.f32 	%f27, [%rd14];
	fma.rn.f32 	%f28, %f26, %f27, %f25;
	ld.global.f32 	%f29, [%rd8];
	add.s64 	%rd15, %rd14, %rd11;
	ld.global.f32 	%f30, [%rd15];
	fma.rn.f32 	%f31, %f29, %f30, %f28;
	ld.global.f32 	%f32, [%rd8+4];
	add.s64 	%rd16, %rd15, %rd11;
	ld.global.f32 	%f33, [%rd16];
	fma.rn.f32 	%f34, %f32, %f33, %f31;
	ld.global.f32 	%f35, [%rd8+8];
	add.s64 	%rd17, %rd16, %rd11;
	ld.global.f32 	%f36, [%rd17];
	fma.rn.f32 	%f37, %f35, %f36, %f34;
	ld.global.f32 	%f38, [%rd8+12];
	add.s64 	%rd18, %rd17, %rd11;
	ld.global.f32 	%f39, [%rd18];
	fma.rn.f32 	%f67, %f38, %f39, %f37;
	add.s32 	%r42, %r42, 8;
	add.s32 	%r41, %r41, %r7;
	add.s32 	%r40, %r40, 8;
	setp.ne.s32 	%p6, %r42, 0;
	@%p6 bra 	$L__BB0_4;
$L__BB0_5:
	setp.eq.s32 	%p7, %r4, 0;
	@%p7 bra 	$L__BB0_13;
	and.b32  	%r15, %r21, 3;
	setp.lt.u32 	%p8, %r4, 4;
	@%p8 bra 	$L__BB0_8;
	add.s32 	%r32, %r44, %r3;
	mul.wide.s32 	%rd19, %r32, 4;
	add.s64 	%rd20, %rd2, %rd19;
	ld.global.f32 	%f41, [%rd20];
	mad.lo.s32 	%r33, %r44, %r23, %r30;
	mul.wide.s32 	%rd21, %r33, 4;
	add.s64 	%rd22, %rd1, %rd21;
	ld.global.f32 	%f42, [%rd22];
	fma.rn.f32 	%f43, %f41, %f42, %f67;
	ld.global.f32 	%f44, [%rd20+4];
	mul.wide.s32 	%rd23, %r23, 4;
	add.s64 	%rd24, %rd22, %rd23;
	ld.global.f32 	%f45, [%rd24];
	fma.rn.f32 	%f46, %f44, %f45, %f43;
	ld.global.f32 	%f47, [%rd20+8];
	add.s64 	%rd25, %rd24, %rd23;
	ld.global.f32 	%f48, [%rd25];
	fma.rn.f32 	%f49, %f47, %f48, %f46;
	ld.global.f32 	%f50, [%rd20+12];
	add.s64 	%rd26, %rd25, %rd23;
	ld.global.f32 	%f51, [%rd26];
	fma.rn.f32 	%f67, %f50, %f51, %f49;
	add.s32 	%r44, %r44, 4;
$L__BB0_8:
	setp.eq.s32 	%p9, %r15, 0;
	@%p9 bra 	$L__BB0_13;
	setp.eq.s32 	%p10, %r15, 1;
	@%p10 bra 	$L__BB0_11;
	add.s32 	%r34, %r44, %r3;
	mul.wide.s32 	%rd27, %r34, 4;
	add.s64 	%rd28, %rd2, %rd27;
	ld.global.f32 	%f53, [%rd28];
	mad.lo.s32 	%r35, %r44, %r23, %r30;
	mul.wide.s32 	%rd29, %r35, 4;
	add.s64 	%rd30, %rd1, %rd29;
	ld.global.f32 	%f54, [%rd30];
	fma.rn.f32 	%f55, %f53, %f54, %f67;
	ld.global.f32 	%f56, [%rd28+4];
	mul.wide.s32 	%rd31, %r23, 4;
	add.s64 	%rd32, %rd30, %rd31;
	ld.global.f32 	%f57, [%rd32];
	fma.rn.f32 	%f67, %f56, %f57, %f55;
	add.s32 	%r44, %r44, 2;
$L__BB0_11:
	and.b32  	%r36, %r21, 1;
	setp.eq.b32 	%p11, %r36, 1;
	not.pred 	%p12, %p11;
	@%p12 bra 	$L__BB0_13;
	add.s32 	%r37, %r44, %r3;
	mul.wide.s32 	%rd33, %r37, 4;
	add.s64 	%rd34, %rd2, %rd33;
	ld.global.f32 	%f58, [%rd34];
	mad.lo.s32 	%r38, %r44, %r23, %r30;
	mul.wide.s32 	%rd35, %r38, 4;
	add.s64 	%rd36, %rd1, %rd35;
	ld.global.f32 	%f59, [%rd36];
	fma.rn.f32 	%f67, %f58, %f59, %f67;
$L__BB0_13:
	mad.lo.s32 	%r39, %r23, %r1, %r30;
	cvta.to.global.u64 	%rd37, %rd4;
	mul.wide.s32 	%rd38, %r39, 4;
	add.s64 	%rd39, %rd37, %rd38;
	st.global.f32 	[%rd39], %f67;
$L__BB0_14:
	ret;

}


// ===== COMPILED SASS (sm_100) =====

	.target	sm_100

	.elftype	@"ET_EXEC"


//--------------------- .note.nv.tkinfo           --------------------------
	.section	.note.nv.tkinfo,"",@"SHT_NOTE"
	.sectionflags	@"SHF_NOTE_NV_TKINFO"
	.tkinfo
        /*0018*/ 	.word	0x00000002
        /*0030*/ 	.string	""
        /*0030*/ 	.string	"ptxas"
        /*0030*/ 	.string	"Cuda compilation tools, release 13.0, V13.0.88"
        /*0030*/ 	.string	"Build cuda_13.0.r13.0/compiler.36424714_0"
        /*0030*/ 	.string	"-arch sm_100 -m 64 "



//--------------------- .note.nv.cuinfo           --------------------------
	.section	.note.nv.cuinfo,"",@"SHT_NOTE"
	.sectionflags	@"SHF_NOTE_NV_CUINFO"
        /*0018*/ 	.short	0x0002
        /*001a*/ 	.short	0x0064
        /*001c*/ 	.short	0x0082
	.zero		2


//--------------------- .nv.info                  --------------------------
	.section	.nv.info,"",@"SHT_CUDA_INFO"
	.align	4


	//----- nvinfo : EIATTR_REGCOUNT
	.align		4
        /*0000*/ 	.byte	0x04, 0x2f
        /*0002*/ 	.short	(.L_1 - .L_0)
	.align		4
.L_0:
        /*0004*/ 	.word	index@(_Z10basic_gemmPfS_S_iii)
        /*0008*/ 	.word	0x00000020


	//----- nvinfo : EIATTR_FRAME_SIZE
	.align		4
.L_1:
        /*000c*/ 	.byte	0x04, 0x11
        /*000e*/ 	.short	(.L_3 - .L_2)
	.align		4
.L_2:
        /*0010*/ 	.word	index@(_Z10basic_gemmPfS_S_iii)
        /*0014*/ 	.word	0x00000000


	//----- nvinfo : EIATTR_MIN_STACK_SIZE
	.align		4
.L_3:
        /*0018*/ 	.byte	0x04, 0x12
        /*001a*/ 	.short	(.L_5 - .L_4)
	.align		4
.L_4:
        /*001c*/ 	.word	index@(_Z10basic_gemmPfS_S_iii)
        /*0020*/ 	.word	0x00000000
.L_5:


//--------------------- .nv.compat                --------------------------
	.section	.nv.compat,"",@"SHT_CUDA_COMPAT_INFO"
	.align	4
        /*0000*/ 	.byte	0x02, 0x09, 0x00, 0x00, 0x02, 0x02, 0x01, 0x00, 0x02, 0x05, 0x05, 0x00, 0x03, 0x07, 0x01, 0x01
        /*0010*/ 	.byte	0x02, 0x03, 0x00, 0x00, 0x02, 0x06, 0x01, 0x00, 0x04, 0x0b, 0x08, 0x00, 0x09, 0x00, 0x00, 0x00
        /*0020*/ 	.byte	0x00, 0x00, 0x00, 0x00


//--------------------- .nv.info._Z10basic_gemmPfS_S_iii --------------------------
	.section	.nv.info._Z10basic_gemmPfS_S_iii,"",@"SHT_CUDA_INFO"
	.sectionflags	@""
	.align	4


	//----- nvinfo : EIATTR_CUDA_API_VERSION
	.align		4
        /*0000*/ 	.byte	0x04, 0x37
        /*0002*/ 	.short	(.L_7 - .L_6)
.L_6:
        /*0004*/ 	.word	0x00000082


	//----- nvinfo : EIATTR_KPARAM_INFO
	.align		4
.L_7:
        /*0008*/ 	.byte	0x04, 0x17
        /*000a*/ 	.short	(.L_9 - .L_8)
.L_8:
        /*000c*/ 	.word	0x00000000
        /*0010*/ 	.short	0x0005
        /*0012*/ 	.short	0x0020
        /*0014*/ 	.byte	0x00, 0xf0, 0x11, 0x00


	//----- nvinfo : EIATTR_KPARAM_INFO
	.align		4
.L_9:
        /*0018*/ 	.byte	0x04, 0x17
        /*001a*/ 	.short	(.L_11 - .L_10)
.L_10:
        /*001c*/ 	.word	0x00000000
        /*0020*/ 	.short	0x0004
        /*0022*/ 	.short	0x001c
        /*0024*/ 	.byte	0x00, 0xf0, 0x11, 0x00


	//----- nvinfo : EIATTR_KPARAM_INFO
	.align		4
.L_11:
        /*0028*/ 	.byte	0x04, 0x17
        /*002a*/ 	.short	(.L_13 - .L_12)
.L_12:
        /*002c*/ 	.word	0x00000000
        /*0030*/ 	.short	0x0003
        /*0032*/ 	.short	0x0018
        /*0034*/ 	.byte	0x00, 0xf0, 0x11, 0x00


	//----- nvinfo : EIATTR_KPARAM_INFO
	.align		4
.L_13:
        /*0038*/ 	.byte	0x04, 0x17
        /*003a*/ 	.short	(.L_15 - .L_14)
.L_14:
        /*003c*/ 	.word	0x00000000
        /*0040*/ 	.short	0x0002
        /*0042*/ 	.short	0x0010
        /*0044*/ 	.byte	0x00, 0xf5, 0x21, 0x00


	//----- nvinfo : EIATTR_KPARAM_INFO
	.align		4
.L_15:
        /*0048*/ 	.byte	0x04, 0x17
        /*004a*/ 	.short	(.L_17 - .L_16)
.L_16:
        /*004c*/ 	.word	0x00000000
        /*0050*/ 	.short	0x0001
        /*0052*/ 	.short	0x0008
        /*0054*/ 	.byte	0x00, 0xf5, 0x21, 0x00


	//----- nvinfo : EIATTR_KPARAM_INFO
	.align		4
.L_17:
        /*0058*/ 	.byte	0x04, 0x17
        /*005a*/ 	.short	(.L_19 - .L_18)
.L_18:
        /*005c*/ 	.word	0x00000000
        /*0060*/ 	.short	0x0000
        /*0062*/ 	.short	0x0000
        /*0064*/ 	.byte	0x00, 0xf5, 0x21, 0x00


	//----- nvinfo : EIATTR_SPARSE_MMA_MASK
	.align		4
.L_19:
        /*0068*/ 	.byte	0x03, 0x50
        /*006a*/ 	.short	0x0000


	//----- nvinfo : EIATTR_MAXREG_COUNT
	.align		4
        /*006c*/ 	.byte	0x03, 0x1b
        /*006e*/ 	.short	0x00ff


	//----- nvinfo : EIATTR_MERCURY_ISA_VERSION
	.align		4
        /*0070*/ 	.byte	0x03, 0x5f
        /*0072*/ 	.short	0x0101


	//----- nvinfo : EIATTR_VRC_CTA_INIT_COUNT
	.align		4
        /*0074*/ 	.byte	0x02, 0x4a
	.zero		1
	.zero		1


	//----- nvinfo : EIATTR_EXIT_INSTR_OFFSETS
	.align		4
        /*0078*/ 	.byte	0x04, 0x1c
        /*007a*/ 	.short	(.L_21 - .L_20)


	//   ....[0]....
.L_20:
        /*007c*/ 	.word	0x000000c0


	//   ....[1]....
        /*0080*/ 	.word	0x00000840


	//----- nvinfo : EIATTR_CBANK_PARAM_SIZE
	.align		4
.L_21:
        /*0084*/ 	.byte	0x03, 0x19
        /*0086*/ 	.short	0x0024


	//----- nvinfo : EIATTR_PARAM_CBANK
	.align		4
        /*0088*/ 	.byte	0x04, 0x0a
        /*008a*/ 	.short	(.L_23 - .L_22)
	.align		4
.L_22:
        /*008c*/ 	.word	index@(.nv.constant0._Z10basic_gemmPfS_S_iii)
        /*0090*/ 	.short	0x0380
        /*0092*/ 	.short	0x0024


	//----- nvinfo : EIATTR_SW_WAR
	.align		4
.L_23:
        /*0094*/ 	.byte	0x04, 0x36
        /*0096*/ 	.short	(.L_25 - .L_24)
.L_24:
        /*0098*/ 	.word	0x00000008
.L_25:


//--------------------- .nv.callgraph             --------------------------
	.section	.nv.callgraph,"",@"SHT_CUDA_CALLGRAPH"
	.align	4
	.sectionentsize	8
	.align		4
        /*0000*/ 	.word	0x00000000
	.align		4
        /*0004*/ 	.word	0xffffffff
	.align		4
        /*0008*/ 	.word	0x00000000
	.align		4
        /*000c*/ 	.word	0xfffffffe
	.align		4
        /*0010*/ 	.word	0x00000000
	.align		4
        /*0014*/ 	.word	0xfffffffd
	.align		4
        /*0018*/ 	.word	0x00000000
	.align		4
        /*001c*/ 	.word	0xfffffffc


//--------------------- .text._Z10basic_gemmPfS_S_iii --------------------------
	.section	.text._Z10basic_gemmPfS_S_iii,"ax",@progbits
	.align	128
        .global         _Z10basic_gemmPfS_S_iii
        .type           _Z10basic_gemmPfS_S_iii,@function
        .size           _Z10basic_gemmPfS_S_iii,(.L_x_5 - _Z10basic_gemmPfS_S_iii)
        .other          _Z10basic_gemmPfS_S_iii,@"STO_CUDA_ENTRY STV_DEFAULT"
_Z10basic_gemmPfS_S_iii:
.text._Z10basic_gemmPfS_S_iii:
[----:B------:R-:W-:Y:S01]  /*0000*/  LDC R1, c[0x0][0x37c] ;  /* 0x0000df00ff017b82 */ /* 0x000fe20000000800 */
[----:B------:R-:W0:Y:S07]  /*0010*/  S2R R7, SR_TID.Y ;  /* 0x0000000000077919 */ /* 0x000e2e0000002200 */
[----:B------:R-:W1:Y:S01]  /*0020*/  LDC R0, c[0x0][0x360] ;  /* 0x0000d800ff007b82 */ /* 0x000e620000000800 */
[----:B------:R-:W1:Y:S07]  /*0030*/  S2R R5, SR_TID.X ;  /* 0x0000000000057919 */ /* 0x000e6e0000002100 */
[----:B------:R-:W0:Y:S08]  /*0040*/  S2UR UR5, SR_CTAID.Y ;  /* 0x00000000000579c3 */ /* 0x000e300000002600 */
[----:B------:R-:W0:Y:S08]  /*0050*/  LDC R16, c[0x0][0x364] ;  /* 0x0000d900ff107b82 */ /* 0x000e300000000800 */
[----:B------:R-:W1:Y:S08]  /*0060*/  S2UR UR4, SR_CTAID.X ;  /* 0x00000000000479c3 */ /* 0x000e700000002500 */
[----:B------:R-:W2:Y:S01]  /*0070*/  LDC.64 R2, c[0x0][0x398] ;  /* 0x0000e600ff027b82 */ /* 0x000ea20000000a00 */
[----:B0-----:R-:W-:-:S02]  /*0080*/  IMAD R16, R16, UR5, R7 ;  /* 0x0000000510107c24 */ /* 0x001fc4000f8e0207 */
[----:B-1----:R-:W-:-:S03]  /*0090*/  IMAD R0, R0, UR4, R5 ;  /* 0x0000000400007c24 */ /* 0x002fc6000f8e0205 */
[----:B--2---:R-:W-:-:S04]  /*00a0*/  ISETP.GE.AND P0, PT, R16, R3, PT ;  /* 0x000000031000720c */ /* 0x004fc80003f06270 */
[----:B------:R-:W-:-:S13]  /*00b0*/  ISETP.GE.OR P0, PT, R0, R2, P0 ;  /* 0x000000020000720c */ /* 0x000fda0000706670 */
[----:B------:R-:W-:Y:S05]  /*00c0*/  @P0 EXIT ;  /* 0x000000000000094d */ /* 0x000fea0003800000 */
[----:B------:R-:W0:Y:S01]  /*00d0*/  LDC R17, c[0x0][0x3a0] ;  /* 0x0000e800ff117b82 */ /* 0x000e220000000800 */
[----:B------:R-:W1:Y:S01]  /*00e0*/  LDCU.64 UR6, c[0x0][0x358] ;  /* 0x00006b00ff0677ac */ /* 0x000e620008000a00 */
[----:B------:R-:W-:Y:S01]  /*00f0*/  HFMA2 R26, -RZ, RZ, 0, 0 ;  /* 0x00000000ff1a7431 */ /* 0x000fe200000001ff */
[----:B0-----:R-:W-:-:S13]  /*0100*/  ISETP.GE.AND P0, PT, R17, 0x1, PT ;  /* 0x000000011100780c */ /* 0x001fda0003f06270 */
[----:B-1----:R-:W-:Y:S05]  /*0110*/  @!P0 BRA `(.L_x_0) ;  /* 0x0000000400b88947 */ /* 0x002fea0003800000 */
[C---:B------:R-:W-:Y:S01]  /*0120*/  ISETP.GE.U32.AND P1, PT, R17.reuse, 0x8, PT ;  /* 0x000000081100780c */ /* 0x040fe20003f26070 */
[----:B------:R-:W-:Y:S01]  /*0130*/  IMAD R18, R0, R17, RZ ;  /* 0x0000001100127224 */ /* 0x000fe200078e02ff */
[----:B------:R-:W-:Y:S02]  /*0140*/  LOP3.LUT R25, R17, 0x7, RZ, 0xc0, !PT ;  /* 0x0000000711197812 */ /* 0x000fe400078ec0ff */
[----:B------:R-:W-:Y:S02]  /*0150*/  MOV R26, RZ ;  /* 0x000000ff001a7202 */ /* 0x000fe40000000f00 */
[----:B------:R-:W-:Y:S02]  /*0160*/  ISETP.NE.AND P0, PT, R25, RZ, PT ;  /* 0x000000ff1900720c */ /* 0x000fe40003f05270 */
[----:B------:R-:W-:-:S05]  /*0170*/  MOV R19, RZ ;  /* 0x000000ff00137202 */ /* 0x000fca0000000f00 */
[----:B------:R-:W-:Y:S06]  /*0180*/  @!P1 BRA `(.L_x_1) ;  /* 0x0000000000c49947 */ /* 0x000fec0003800000 */
[----:B------:R-:W0:Y:S01]  /*0190*/  LDCU.64 UR4, c[0x0][0x380] ;  /* 0x00007000ff0477ac */ /* 0x000e220008000a00 */
[----:B------:R-:W-:Y:S02]  /*01a0*/  LOP3.LUT R19, R17, 0x7ffffff8, RZ, 0xc0, !PT ;  /* 0x7ffffff811137812 */ /* 0x000fe400078ec0ff */
[----:B------:R-:W-:Y:S02]  /*01b0*/  MOV R26, RZ ;  /* 0x000000ff001a7202 */ /* 0x000fe40000000f00 */
[----:B------:R-:W-:Y:S02]  /*01c0*/  MOV R2, R18 ;  /* 0x0000001200027202 */ /* 0x000fe40000000f00 */
[----:B------:R-:W-:Y:S02]  /*01d0*/  MOV R22, R16 ;  /* 0x0000001000167202 */ /* 0x000fe40000000f00 */
[----:B------:R-:W-:Y:S01]  /*01e0*/  IADD3 R20, PT, PT, -R19, RZ, RZ ;  /* 0x000000ff13147210 */ /* 0x000fe20007ffe1ff */
[----:B0-----:R-:W-:-:S04]  /*01f0*/  UIADD3 UR4, UP0, UPT, UR4, 0x10, URZ ;  /* 0x0000001004047890 */ /* 0x001fc8000ff1e0ff */
[----:B------:R-:W-:-:S12]  /*0200*/  UIADD3.X UR5, UPT, UPT, URZ, UR5, URZ, UP0, !UPT ;  /* 0x00000005ff057290 */ /* 0x000fd800087fe4ff */
.L_x_2:
[----:B------:R-:W0:Y:S01]  /*0210*/  LDC.64 R14, c[0x0][0x388] ;  /* 0x0000e200ff0e7b82 */ /* 0x000e220000000a00 */
[----:B------:R-:W-:Y:S02]  /*0220*/  MOV R4, UR4 ;  /* 0x0000000400047c02 */ /* 0x000fe40008000f00 */
[----:B------:R-:W-:-:S03]  /*0230*/  MOV R5, UR5 ;  /* 0x0000000500057c02 */ /* 0x000fc60008000f00 */
[----:B------:R-:W-:-:S05]  /*0240*/  IMAD.WIDE R4, R2, 0x4, R4 ;  /* 0x0000000402047825 */ /* 0x000fca00078e0204 */
[----:B------:R-:W2:Y:S04]  /*0250*/  LDG.E R21, desc[UR6][R4.64+-0x10] ;  /* 0xfffff00604157981 */ /* 0x000ea8000c1e1900 */
[----:B------:R-:W3:Y:S04]  /*0260*/  LDG.E R23, desc[UR6][R4.64+-0xc] ;  /* 0xfffff40604177981 */ /* 0x000ee8000c1e1900 */
[----:B------:R-:W4:Y:S01]  /*0270*/  LDG.E R29, desc[UR6][R4.64+-0x8] ;  /* 0xfffff806041d7981 */ /* 0x000f22000c1e1900 */
[----:B0-----:R-:W-:-:S05]  /*0280*/  IMAD.WIDE R14, R22, 0x4, R14 ;  /* 0x00000004160e7825 */ /* 0x001fca00078e020e */
[----:B------:R0:W2:Y:S01]  /*0290*/  LDG.E R24, desc[UR6][R14.64] ;  /* 0x000000060e187981 */ /* 0x0000a2000c1e1900 */
[----:B------:R-:W-:-:S04]  /*02a0*/  IMAD.WIDE R12, R3, 0x4, R14 ;  /* 0x00000004030c7825 */ /* 0x000fc800078e020e */
[C---:B------:R-:W-:Y:S02]  /*02b0*/  IMAD.WIDE R6, R3.reuse, 0x4, R12 ;  /* 0x0000000403067825 */ /* 0x040fe400078e020c */
[----:B------:R-:W3:Y:S02]  /*02c0*/  LDG.E R12, desc[UR6][R12.64] ;  /* 0x000000060c0c7981 */ /* 0x000ee4000c1e1900 */
[C---:B------:R-:W-:Y:S02]  /*02d0*/  IMAD.WIDE R8, R3.reuse, 0x4, R6 ;  /* 0x0000000403087825 */ /* 0x040fe400078e0206 */
[----:B------:R1:W4:Y:S02]  /*02e0*/  LDG.E R28, desc[UR6][R6.64] ;  /* 0x00000006061c7981 */ /* 0x000324000c1e1900 */
[C---:B------:R-:W-:Y:S02]  /*02f0*/  IMAD.WIDE R10, R3.reuse, 0x4, R8 ;  /* 0x00000004030a7825 */ /* 0x040fe400078e0208 */
[----:B------:R-:W5:Y:S02]  /*0300*/  LDG.E R8, desc[UR6][R8.64] ;  /* 0x0000000608087981 */ /* 0x000f64000c1e1900 */
[----:B0-----:R-:W-:-:S05]  /*0310*/  IMAD.WIDE R14, R3, 0x4, R10 ;  /* 0x00000004030e7825 */ /* 0x001fca00078e020a */
[----:B------:R-:W5:Y:S04]  /*0320*/  LDG.E R13, desc[UR6][R14.64] ;  /* 0x000000060e0d7981 */ /* 0x000f68000c1e1900 */
[----:B------:R-:W5:Y:S04]  /*0330*/  LDG.E R9, desc[UR6][R10.64] ;  /* 0x000000060a097981 */ /* 0x000f68000c1e1900 */
[----:B------:R-:W5:Y:S04]  /*0340*/  LDG.E R11, desc[UR6][R4.64+-0x4] ;  /* 0xfffffc06040b7981 */ /* 0x000f68000c1e1900 */
[----:B------:R-:W5:Y:S01]  /*0350*/  LDG.E R10, desc[UR6][R4.64+0x8] ;  /* 0x00000806040a7981 */ /* 0x000f62000c1e1900 */
[----:B--2---:R-:W-:Y:S01]  /*0360*/  FFMA R24, R21, R24, R26 ;  /* 0x0000001815187223 */ /* 0x004fe2000000001a */
[----:B------:R-:W-:-:S02]  /*0370*/  IMAD.WIDE R26, R3, 0x4, R14 ;  /* 0x00000004031a7825 */ /* 0x000fc400078e020e */
[----:B------:R-:W2:Y:S04]  /*0380*/  LDG.E R21, desc[UR6][R4.64] ;  /* 0x0000000604157981 */ /* 0x000ea8000c1e1900 */
[----:B------:R-:W2:Y:S01]  /*0390*/  LDG.E R14, desc[UR6][R4.64+0x4] ;  /* 0x00000406040e7981 */ /* 0x000ea2000c1e1900 */
[----:B-1----:R-:W-:-:S03]  /*03a0*/  IMAD.WIDE R6, R3, 0x4, R26 ;  /* 0x0000000403067825 */ /* 0x002fc600078e021a */
[----:B------:R-:W2:Y:S04]  /*03b0*/  LDG.E R15, desc[UR6][R4.64+0xc] ;  /* 0x00000c06040f7981 */ /* 0x000ea8000c1e1900 */
[----:B------:R-:W2:Y:S04]  /*03c0*/  LDG.E R6, desc[UR6][R6.64] ;  /* 0x0000000606067981 */ /* 0x000ea8000c1e1900 */
[----:B------:R-:W2:Y:S01]  /*03d0*/  LDG.E R5, desc[UR6][R26.64] ;  /* 0x000000061a057981 */ /* 0x000ea2000c1e1900 */
[----:B---3--:R-:W-:Y:S01]  /*03e0*/  FFMA R12, R23, R12, R24 ;  /* 0x0000000c170c7223 */ /* 0x008fe20000000018 */
[----:B------:R-:W-:-:S03]  /*03f0*/  IADD3 R20, PT, PT, R20, 0x8, RZ ;  /* 0x0000000814147810 */ /* 0x000fc60007ffe0ff */
[----:B----4-:R-:W-:Y:S01]  /*0400*/  FFMA R12, R29, R28, R12 ;  /* 0x0000001c1d0c7223 */ /* 0x010fe2000000000c */
[----:B------:R-:W-:Y:S02]  /*0410*/  ISETP.NE.AND P1, PT, R20, RZ, PT ;  /* 0x000000ff1400720c */ /* 0x000fe40003f25270 */
[----:B------:R-:W-:Y:S01]  /*0420*/  LEA R22, R3, R22, 0x3 ;  /* 0x0000001603167211 */ /* 0x000fe200078e18ff */
[----:B-----5:R-:W-:Y:S01]  /*0430*/  FFMA R8, R11, R8, R12 ;  /* 0x000000080b087223 */ /* 0x020fe2000000000c */
[----:B------:R-:W-:-:S03]  /*0440*/  IADD3 R2, PT, PT, R2, 0x8, RZ ;  /* 0x0000000802027810 */ /* 0x000fc60007ffe0ff */
[----:B--2---:R-:W-:-:S04]  /*0450*/  FFMA R9, R21, R9, R8 ;  /* 0x0000000915097223 */ /* 0x004fc80000000008 */
[----:B------:R-:W-:-:S04]  /*0460*/  FFMA R9, R14, R13, R9 ;  /* 0x0000000d0e097223 */ /* 0x000fc80000000009 */
[----:B------:R-:W-:-:S04]  /*0470*/  FFMA R10, R10, R5, R9 ;  /* 0x000000050a0a7223 */ /* 0x000fc80000000009 */
[----:B------:R-:W-:Y:S01]  /*0480*/  FFMA R26, R15, R6, R10 ;  /* 0x000000060f1a7223 */ /* 0x000fe2000000000a */
[----:B------:R-:W-:Y:S06]  /*0490*/  @P1 BRA `(.L_x_2) ;  /* 0xfffffffc005c1947 */ /* 0x000fec000383ffff */
.L_x_1:
[----:B------:R-:W-:Y:S05]  /*04a0*/  @!P0 BRA `(.L_x_0) ;  /* 0x0000000000d48947 */ /* 0x000fea0003800000 */
[----:B------:R-:W-:Y:S02]  /*04b0*/  ISETP.GE.U32.AND P0, PT, R25, 0x4, PT ;  /* 0x000000041900780c */ /* 0x000fe40003f06070 */
[----:B------:R-:W-:-:S04]  /*04c0*/  LOP3.LUT R2, R17, 0x3, RZ, 0xc0, !PT ;  /* 0x0000000311027812 */ /* 0x000fc800078ec0ff */
[----:B------:R-:W-:-:S07]  /*04d0*/  ISETP.NE.AND P1, PT, R2, RZ, PT ;  /* 0x000000ff0200720c */ /* 0x000fce0003f25270 */
[----:B------:R-:W-:Y:S06]  /*04e0*/  @!P0 BRA `(.L_x_3) ;  /* 0x0000000000588947 */ /* 0x000fec0003800000 */
[----:B------:R-:W0:Y:S01]  /*04f0*/  LDC.64 R10, c[0x0][0x388] ;  /* 0x0000e200ff0a7b82 */ /* 0x000e220000000a00 */
[----:B------:R-:W-:Y:S01]  /*0500*/  IMAD R9, R19, R3, R16 ;  /* 0x0000000313097224 */ /* 0x000fe200078e0210 */
[----:B------:R-:W-:-:S06]  /*0510*/  IADD3 R7, PT, PT, R18, R19, RZ ;  /* 0x0000001312077210 */ /* 0x000fcc0007ffe0ff */
[----:B------:R-:W1:Y:S01]  /*0520*/  LDC.64 R4, c[0x0][0x380] ;  /* 0x0000e000ff047b82 */ /* 0x000e620000000a00 */
[----:B0-----:R-:W-:-:S04]  /*0530*/  IMAD.WIDE R10, R9, 0x4, R10 ;  /* 0x00000004090a7825 */ /* 0x001fc800078e020a */
[----:B------:R-:W-:Y:S02]  /*0540*/  IMAD.WIDE R12, R3, 0x4, R10 ;  /* 0x00000004030c7825 */ /* 0x000fe400078e020a */
[----:B------:R-:W2:Y:S02]  /*0550*/  LDG.E R10, desc[UR6][R10.64] ;  /* 0x000000060a0a7981 */ /* 0x000ea4000c1e1900 */
[----:B-1----:R-:W-:-:S04]  /*0560*/  IMAD.WIDE R4, R7, 0x4, R4 ;  /* 0x0000000407047825 */ /* 0x002fc800078e0204 */
[C---:B------:R-:W-:Y:S01]  /*0570*/  IMAD.WIDE R6, R3.reuse, 0x4, R12 ;  /* 0x0000000403067825 */ /* 0x040fe200078e020c */
[----:B------:R-:W2:Y:S04]  /*0580*/  LDG.E R15, desc[UR6][R4.64] ;  /* 0x00000006040f7981 */ /* 0x000ea8000c1e1900 */
[----:B------:R-:W3:Y:S01]  /*0590*/  LDG.E R12, desc[UR6][R12.64] ;  /* 0x000000060c0c7981 */ /* 0x000ee2000c1e1900 */
[----:B------:R-:W-:-:S03]  /*05a0*/  IMAD.WIDE R8, R3, 0x4, R6 ;  /* 0x0000000403087825 */ /* 0x000fc600078e0206 */
[----:B------:R-:W3:Y:S04]  /*05b0*/  LDG.E R14, desc[UR6][R4.64+0x4] ;  /* 0x00000406040e7981 */ /* 0x000ee8000c1e1900 */
[----:B------:R-:W4:Y:S04]  /*05c0*/  LDG.E R20, desc[UR6][R6.64] ;  /* 0x0000000606147981 */ /* 0x000f28000c1e1900 */
[----:B------:R-:W4:Y:S04]  /*05d0*/  LDG.E R21, desc[UR6][R4.64+0x8] ;  /* 0x0000080604157981 */ /* 0x000f28000c1e1900 */
[----:B------:R-:W5:Y:S04]  /*05e0*/  LDG.E R23, desc[UR6][R4.64+0xc] ;  /* 0x00000c0604177981 */ /* 0x000f68000c1e1900 */
[----:B------:R-:W5:Y:S01]  /*05f0*/  LDG.E R8, desc[UR6][R8.64] ;  /* 0x0000000608087981 */ /* 0x000f62000c1e1900 */
[----:B------:R-:W-:Y:S01]  /*0600*/  IADD3 R19, PT, PT, R19, 0x4, RZ ;  /* 0x0000000413137810 */ /* 0x000fe20007ffe0ff */
[----:B--2---:R-:W-:-:S04]  /*0610*/  FFMA R15, R15, R10, R26 ;  /* 0x0000000a0f0f7223 */ /* 0x004fc8000000001a */
[----:B---3--:R-:W-:-:S04]  /*0620*/  FFMA R14, R14, R12, R15 ;  /* 0x0000000c0e0e7223 */ /* 0x008fc8000000000f */
[----:B----4-:R-:W-:-:S04]  /*0630*/  FFMA R14, R21, R20, R14 ;  /* 0x00000014150e7223 */ /* 0x010fc8000000000e */
[----:B-----5:R-:W-:-:S07]  /*0640*/  FFMA R26, R23, R8, R14 ;  /* 0x00000008171a7223 */ /* 0x020fce000000000e */
.L_x_3:
[----:B------:R-:W-:Y:S05]  /*0650*/  @!P1 BRA `(.L_x_0) ;  /* 0x0000000000689947 */ /* 0x000fea0003800000 */
[----:B------:R-:W0:Y:S01]  /*0660*/  LDC.64 R10, c[0x0][0x388] ;  /* 0x0000e200ff0a7b82 */ /* 0x000e220000000a00 */
[----:B------:R-:W-:Y:S02]  /*0670*/  ISETP.NE.AND P0, PT, R2, 0x1, PT ;  /* 0x000000010200780c */ /* 0x000fe40003f05270 */
[----:B------:R-:W-:-:S04]  /*0680*/  LOP3.LUT R17, R17, 0x1, RZ, 0xc0, !PT ;  /* 0x0000000111117812 */ /* 0x000fc800078ec0ff */
[----:B------:R-:W-:Y:S01]  /*0690*/  ISETP.NE.U32.AND P1, PT, R17, 0x1, PT ;  /* 0x000000011100780c */ /* 0x000fe20003f25070 */
[----:B------:R-:W1:Y:S06]  /*06a0*/  LDC.64 R8, c[0x0][0x380] ;  /* 0x0000e000ff087b82 */ /* 0x000e6c0000000a00 */
[C---:B------:R-:W-:Y:S01]  /*06b0*/  @P0 IMAD R15, R19.reuse, R3, R16 ;  /* 0x00000003130f0224 */ /* 0x040fe200078e0210 */
[----:B------:R-:W-:Y:S01]  /*06c0*/  @P0 IADD3 R13, PT, PT, R18, R19, RZ ;  /* 0x00000013120d0210 */ /* 0x000fe20007ffe0ff */
[----:B------:R-:W2:Y:S01]  /*06d0*/  LDC.64 R6, c[0x0][0x380] ;  /* 0x0000e000ff067b82 */ /* 0x000ea20000000a00 */
[----:B------:R-:W-:-:S07]  /*06e0*/  @P0 IADD3 R19, PT, PT, R19, 0x2, RZ ;  /* 0x0000000213130810 */ /* 0x000fce0007ffe0ff */
[----:B------:R-:W3:Y:S01]  /*06f0*/  LDC.64 R4, c[0x0][0x388] ;  /* 0x0000e200ff047b82 */ /* 0x000ee20000000a00 */
[----:B0-----:R-:W-:Y:S01]  /*0700*/  @P0 IMAD.WIDE R10, R15, 0x4, R10 ;  /* 0x000000040f0a0825 */ /* 0x001fe200078e020a */
[----:B------:R-:W-:-:S03]  /*0710*/  @!P1 IADD3 R15, PT, PT, R18, R19, RZ ;  /* 0x00000013120f9210 */ /* 0x000fc60007ffe0ff */
[----:B------:R-:W-:Y:S01]  /*0720*/  @!P1 IMAD R19, R19, R3, R16 ;  /* 0x0000000313139224 */ /* 0x000fe200078e0210 */
[----:B------:R-:W4:Y:S01]  /*0730*/  @P0 LDG.E R2, desc[UR6][R10.64] ;  /* 0x000000060a020981 */ /* 0x000f22000c1e1900 */
[----:B-1----:R-:W-:-:S04]  /*0740*/  @P0 IMAD.WIDE R8, R13, 0x4, R8 ;  /* 0x000000040d080825 */ /* 0x002fc800078e0208 */
[----:B------:R-:W-:Y:S01]  /*0750*/  @P0 IMAD.WIDE R12, R3, 0x4, R10 ;  /* 0x00000004030c0825 */ /* 0x000fe200078e020a */
[----:B------:R-:W4:Y:S03]  /*0760*/  @P0 LDG.E R17, desc[UR6][R8.64] ;  /* 0x0000000608110981 */ /* 0x000f26000c1e1900 */
[----:B--2---:R-:W-:Y:S01]  /*0770*/  @!P1 IMAD.WIDE R6, R15, 0x4, R6 ;  /* 0x000000040f069825 */ /* 0x004fe200078e0206 */
[----:B------:R-:W2:Y:S04]  /*0780*/  @P0 LDG.E R21, desc[UR6][R8.64+0x4] ;  /* 0x0000040608150981 */ /* 0x000ea8000c1e1900 */
[----:B------:R-:W2:Y:S01]  /*0790*/  @P0 LDG.E R12, desc[UR6][R12.64] ;  /* 0x000000060c0c0981 */ /* 0x000ea2000c1e1900 */
[----:B---3--:R-:W-:-:S03]  /*07a0*/  @!P1 IMAD.WIDE R4, R19, 0x4, R4 ;  /* 0x0000000413049825 */ /* 0x008fc600078e0204 */
[----:B------:R-:W3:Y:S04]  /*07b0*/  @!P1 LDG.E R7, desc[UR6][R6.64] ;  /* 0x0000000606079981 */ /* 0x000ee8000c1e1900 */
[----:B------:R-:W3:Y:S01]  /*07c0*/  @!P1 LDG.E R4, desc[UR6][R4.64] ;  /* 0x0000000604049981 */ /* 0x000ee2000c1e1900 */
[----:B----4-:R-:W-:-:S04]  /*07d0*/  @P0 FFMA R2, R17, R2, R26 ;  /* 0x0000000211020223 */ /* 0x010fc8000000001a */
[----:B--2---:R-:W-:-:S04]  /*07e0*/  @P0 FFMA R26, R21, R12, R2 ;  /* 0x0000000c151a0223 */ /* 0x004fc80000000002 */
[----:B---3--:R-:W-:-:S07]  /*07f0*/  @!P1 FFMA R26, R7, R4, R26 ;  /* 0x00000004071a9223 */ /* 0x008fce000000001a */
.L_x_0:
[----:B------:R-:W0:Y:S01]  /*0800*/  LDC.64 R4, c[0x0][0x390] ;  /* 0x0000e400ff047b82 */ /* 0x000e220000000a00 */
[----:B------:R-:W-:-:S04]  /*0810*/  IMAD R3, R0, R3, R16 ;  /* 0x0000000300037224 */ /* 0x000fc800078e0210 */
[----:B0-----:R-:W-:-:S05]  /*0820*/  IMAD.WIDE R2, R3, 0x4, R4 ;  /* 0x0000000403027825 */ /* 0x001fca00078e0204 */
[----:B------:R-:W-:Y:S01]  /*0830*/  STG.E desc[UR6][R2.64], R26 ;  /* 0x0000001a02007986 */ /* 0x000fe2000c101906 */
[----:B------:R-:W-:Y:S05]  /*0840*/  EXIT ;  /* 0x000000000000794d */ /* 0x000fea0003800000 */
.L_x_4:
[----:B------:R-:W-:-:S00]  /*0850*/  BRA `(.L_x_4) ;  /* 0xfffffffc00fc7947 */ /* 0x000fc0000383ffff */
[----:B------:R-:W-:-:S00]  /*0860*/  NOP ;  /* 0x0000000000007918 */ /* 0x000fc00000000000 */
        /* <DEDUP_REMOVED lines=9> */
.L_x_5:


//--------------------- .nv.shared.reserved.0     --------------------------
	.section	.nv.shared.reserved.0,"aw",@nobits
	.weak		__nv_reservedSMEM_offset_0_alias
	.size		__nv_reservedSMEM_offset_0_alias, 0, 64
	.other		__nv_reservedSMEM_offset_0_alias,@"STO_CUDA_RESERVED_SHARED STV_DEFAULT"
__nv_reservedSMEM_offset_0_alias:
	.zero		0
	.zero		64


//--------------------- .nv.constant0._Z10basic_gemmPfS_S_iii --------------------------
	.section	.nv.constant0._Z10basic_gemmPfS_S_iii,"a",@progbits
	.sectionflags	@""
	.align	4
.nv.constant0._Z10basic_gemmPfS_S_iii:
	.zero		932


//--------------------- SYMBOLS --------------------------

	.type		.nv.reservedSmem.offset0,@object
	.size		.nv.reservedSmem.offset0,0x4
